	.headerflags	@"EF_CUDA_TEXMODE_UNIFIED EF_CUDA_64BIT_ADDRESS EF_CUDA_ACCELERATORS EF_CUDA_SM90 EF_CUDA_VIRTUAL_SM(EF_CUDA_SM90)"
	.elftype	@"ET_EXEC"


//--------------------- .nv.info                  --------------------------
	.section	.nv.info,"",@"SHT_CUDA_INFO"
	.align	4


	//----- nvinfo : EIATTR_REGCOUNT
	.align		4
        /*0000*/ 	.byte	0x04, 0x2f
        /*0002*/ 	.short	(.L_1 - .L_0)
	.align		4
.L_0:
        /*0004*/ 	.word	index@(triton_poi_fused_reflection_pad2d_2)
        /*0008*/ 	.word	0x0000000e


	//----- nvinfo : EIATTR_MIN_STACK_SIZE
	.align		4
.L_1:
        /*000c*/ 	.byte	0x04, 0x12
        /*000e*/ 	.short	(.L_3 - .L_2)
	.align		4
.L_2:
        /*0010*/ 	.word	index@(triton_poi_fused_reflection_pad2d_2)
        /*0014*/ 	.word	0x00000000


	//----- nvinfo : EIATTR_FRAME_SIZE
	.align		4
.L_3:
        /*0018*/ 	.byte	0x04, 0x11
        /*001a*/ 	.short	(.L_5 - .L_4)
	.align		4
.L_4:
        /*001c*/ 	.word	index@(triton_poi_fused_reflection_pad2d_2)
        /*0020*/ 	.word	0x00000000


	//----- nvinfo : EIATTR_MIN_STACK_SIZE
	.align		4
.L_5:
        /*0024*/ 	.byte	0x04, 0x12
        /*0026*/ 	.short	(.L_7 - .L_6)
	.align		4
.L_6:
        /*0028*/ 	.word	index@(triton_poi_fused_reflection_pad2d_2)
        /*002c*/ 	.word	0x00000000
.L_7:


//--------------------- .nv.info.triton_poi_fused_reflection_pad2d_2 --------------------------
	.section	.nv.info.triton_poi_fused_reflection_pad2d_2,"",@"SHT_CUDA_INFO"
	.sectionflags	@""
	.align	4


	//----- nvinfo : EIATTR_CUDA_API_VERSION
	.align		4
        /*0000*/ 	.byte	0x04, 0x37
        /*0002*/ 	.short	(.L_9 - .L_8)
.L_8:
        /*0004*/ 	.word	0x0000007c


	//----- nvinfo : EIATTR_KPARAM_INFO
	.align		4
.L_9:
        /*0008*/ 	.byte	0x04, 0x17
        /*000a*/ 	.short	(.L_11 - .L_10)
.L_10:
        /*000c*/ 	.word	0x00000000
        /*0010*/ 	.short	0x0002
        /*0012*/ 	.short	0x0010
        /*0014*/ 	.byte	0x00, 0xf0, 0x11, 0x00


	//----- nvinfo : EIATTR_KPARAM_INFO
	.align		4
.L_11:
        /*0018*/ 	.byte	0x04, 0x17
        /*001a*/ 	.short	(.L_13 - .L_12)
.L_12:
        /*001c*/ 	.word	0x00000000
        /*0020*/ 	.short	0x0001
        /*0022*/ 	.short	0x0008
        /*0024*/ 	.byte	0x00, 0xf4, 0x21, 0x00


	//----- nvinfo : EIATTR_KPARAM_INFO
	.align		4
.L_13:
        /*0028*/ 	.byte	0x04, 0x17
        /*002a*/ 	.short	(.L_15 - .L_14)
.L_14:
        /*002c*/ 	.word	0x00000000
        /*0030*/ 	.short	0x0000
        /*0032*/ 	.short	0x0000
        /*0034*/ 	.byte	0x00, 0xf4, 0x21, 0x00


	//----- nvinfo : EIATTR_SPARSE_MMA_MASK
	.align		4
.L_15:
        /*0038*/ 	.byte	0x03, 0x50
        /*003a*/ 	.short	0x0000


	//----- nvinfo : EIATTR_MAXREG_COUNT
	.align		4
        /*003c*/ 	.byte	0x03, 0x1b
        /*003e*/ 	.short	0x00ff


	//----- nvinfo : EIATTR_EXIT_INSTR_OFFSETS
	.align		4
        /*0040*/ 	.byte	0x04, 0x1c
        /*0042*/ 	.short	(.L_17 - .L_16)


	//   ....[0]....
.L_16:
        /*0044*/ 	.word	0x00000260


	//   ....[1]....
        /*0048*/ 	.word	0x00000280


	//----- nvinfo : EIATTR_REQNTID
	.align		4
.L_17:
        /*004c*/ 	.byte	0x04, 0x10
        /*004e*/ 	.short	(.L_19 - .L_18)
.L_18:
        /*0050*/ 	.word	0x00000080
        /*0054*/ 	.word	0x00000001
        /*0058*/ 	.word	0x00000001


	//----- nvinfo : EIATTR_CRS_STACK_SIZE
	.align		4
.L_19:
        /*005c*/ 	.byte	0x04, 0x1e
        /*005e*/ 	.short	(.L_21 - .L_20)
.L_20:
        /*0060*/ 	.word	0x00000000


	//----- nvinfo : EIATTR_CBANK_PARAM_SIZE
	.align		4
.L_21:
        /*0064*/ 	.byte	0x03, 0x19
        /*0066*/ 	.short	0x0014


	//----- nvinfo : EIATTR_PARAM_CBANK
	.align		4
        /*0068*/ 	.byte	0x04, 0x0a
        /*006a*/ 	.short	(.L_23 - .L_22)
	.align		4
.L_22:
        /*006c*/ 	.word	index@(.nv.constant0.triton_poi_fused_reflection_pad2d_2)
        /*0070*/ 	.short	0x0210
        /*0072*/ 	.short	0x0014


	//----- nvinfo : EIATTR_SW_WAR
	.align		4
.L_23:
        /*0074*/ 	.byte	0x04, 0x36
        /*0076*/ 	.short	(.L_25 - .L_24)
.L_24:
        /*0078*/ 	.word	0x00000008
.L_25:


//--------------------- .nv.callgraph             --------------------------
	.section	.nv.callgraph,"",@"SHT_CUDA_CALLGRAPH"
	.align	4
	.sectionentsize	8
	.align		4
        /*0000*/ 	.word	0x00000000
	.align		4
        /*0004*/ 	.word	0xffffffff
	.align		4
        /*0008*/ 	.word	0x00000000
	.align		4
        /*000c*/ 	.word	0xfffffffe
	.align		4
        /*0010*/ 	.word	0x00000000
	.align		4
        /*0014*/ 	.word	0xfffffffd
	.align		4
        /*0018*/ 	.word	0x00000000
	.align		4
        /*001c*/ 	.word	0xfffffffc


//--------------------- .text.triton_poi_fused_reflection_pad2d_2 --------------------------
	.section	.text.triton_poi_fused_reflection_pad2d_2,"ax",@progbits
	.align	128
        .global         triton_poi_fused_reflection_pad2d_2
        .type           triton_poi_fused_reflection_pad2d_2,@function
        .size           triton_poi_fused_reflection_pad2d_2,(.L_x_3 - triton_poi_fused_reflection_pad2d_2)
        .other          triton_poi_fused_reflection_pad2d_2,@"STO_CUDA_ENTRY STV_DEFAULT"
triton_poi_fused_reflection_pad2d_2:
.text.triton_poi_fused_reflection_pad2d_2:
[----:B------:R-:W0:Y:S02]  /*0000*/  LDC R1, c[0x0][0x28] ;  /* 0x00000a00ff017b82 */ /* 0x000e240000000800 */
[----:B------:R-:W1:Y:S01]  /*0010*/  S2R R7, SR_TID.X ;  /* 0x0000000000077919 */ /* 0x000e620000002100 */
[----:B------:R-:W2:Y:S01]  /*0020*/  LDC.64 R4, c[0x0][0x218] ;  /* 0x00008600ff047b82 */ /* 0x000ea20000000a00 */
[----:B------:R-:W-:Y:S01]  /*0030*/  ULDC.64 UR4, c[0x0][0x208] ;  /* 0x0000820000047ab9 */ /* 0x000fe20000000a00 */
[----:B------:R-:W-:Y:S01]  /*0040*/  BSSY B0, `(.L_x_0) ;  /* 0x0000021000007945 */ /* 0x000fe20003800000 */
[----:B------:R-:W3:Y:S01]  /*0050*/  S2R R0, SR_CTAID.X ;  /* 0x0000000000007919 */ /* 0x000ee20000002500 */
[----:B-1----:R-:W-:-:S05]  /*0060*/  LOP3.LUT R7, R7, 0x7f, RZ, 0xc0, !PT ;  /* 0x0000007f07077812 */ /* 0x002fca00078ec0ff */
[----:B---3--:R-:W-:-:S04]  /*0070*/  IMAD R7, R0, 0x80, R7 ;  /* 0x0000008000077824 */ /* 0x008fc800078e0207 */
[C---:B------:R-:W-:Y:S01]  /*0080*/  IMAD.HI R0, R7.reuse, 0x2aaaaaab, RZ ;  /* 0x2aaaaaab07007827 */ /* 0x040fe200078e02ff */
[----:B------:R-:W-:-:S03]  /*0090*/  ISETP.GE.AND P0, PT, R7, 0x1200, PT ;  /* 0x000012000700780c */ /* 0x000fc60003f06270 */
[----:B--2---:R-:W-:Y:S01]  /*00a0*/  IMAD.WIDE R4, R7, 0x4, R4 ;  /* 0x0000000407047825 */ /* 0x004fe200078e0204 */
[----:B------:R-:W-:-:S05]  /*00b0*/  LEA.HI R0, R0, R0, RZ, 0x1 ;  /* 0x0000000000007211 */ /* 0x000fca00078f08ff */
[----:B------:R-:W-:-:S05]  /*00c0*/  IMAD.HI R2, R0, 0x2aaaaaab, RZ ;  /* 0x2aaaaaab00027827 */ /* 0x000fca00078e02ff */
[----:B------:R-:W-:Y:S01]  /*00d0*/  LEA.HI R3, R2, R2, RZ, 0x1 ;  /* 0x0000000202037211 */ /* 0x000fe200078f08ff */
[----:B------:R-:W-:-:S04]  /*00e0*/  IMAD R2, R0, 0x6, RZ ;  /* 0x0000000600027824 */ /* 0x000fc800078e02ff */
[----:B------:R-:W-:Y:S01]  /*00f0*/  IMAD R3, R3, 0x6, RZ ;  /* 0x0000000603037824 */ /* 0x000fe200078e02ff */
[----:B------:R-:W-:-:S04]  /*0100*/  LOP3.LUT R2, RZ, R2, RZ, 0x33, !PT ;  /* 0x00000002ff027212 */ /* 0x000fc800078e33ff */
[----:B------:R-:W-:Y:S01]  /*0110*/  LOP3.LUT R3, RZ, R3, RZ, 0x33, !PT ;  /* 0x00000003ff037212 */ /* 0x000fe200078e33ff */
[----:B------:R-:W-:-:S04]  /*0120*/  IMAD.IADD R2, R7, 0x1, R2 ;  /* 0x0000000107027824 */ /* 0x000fc800078e0202 */
[----:B------:R-:W-:Y:S01]  /*0130*/  IMAD.IADD R3, R0, 0x1, R3 ;  /* 0x0000000100037824 */ /* 0x000fe200078e0203 */
[----:B------:R-:W-:Y:S01]  /*0140*/  IABS R6, R2 ;  /* 0x0000000200067213 */ /* 0x000fe20000000000 */
[----:B------:R-:W-:Y:S01]  /*0150*/  IMAD.HI R0, R7, 0x38e38e39, RZ ;  /* 0x38e38e3907007827 */ /* 0x000fe200078e02ff */
[----:B------:R-:W-:Y:S02]  /*0160*/  HFMA2.MMA R7, -RZ, RZ, 0, 0 ;  /* 0x00000000ff077435 */ /* 0x000fe400000001ff */
[----:B------:R-:W-:Y:S01]  /*0170*/  IABS R8, R3 ;  /* 0x0000000300087213 */ /* 0x000fe20000000000 */
[----:B------:R-:W-:Y:S01]  /*0180*/  VIADD R6, R6, 0xfffffffd ;  /* 0xfffffffd06067836 */ /* 0x000fe20000000000 */
[----:B------:R-:W1:Y:S01]  /*0190*/  LDC.64 R2, c[0x0][0x210] ;  /* 0x00008400ff027b82 */ /* 0x000e620000000a00 */
[----:B------:R-:W-:Y:S02]  /*01a0*/  SHF.R.U32.HI R9, RZ, 0x1f, R0 ;  /* 0x0000001fff097819 */ /* 0x000fe40000011600 */
[----:B------:R-:W-:-:S02]  /*01b0*/  IADD3 R8, R8, -0x3, RZ ;  /* 0xfffffffd08087810 */ /* 0x000fc40007ffe0ff */
[----:B------:R-:W-:Y:S02]  /*01c0*/  IABS R11, R6 ;  /* 0x00000006000b7213 */ /* 0x000fe40000000000 */
[----:B------:R-:W-:Y:S02]  /*01d0*/  IABS R6, R8 ;  /* 0x0000000800067213 */ /* 0x000fe40000000000 */
[----:B------:R-:W-:-:S03]  /*01e0*/  LEA.HI R9, R0, R9, RZ, 0x1d ;  /* 0x0000000900097211 */ /* 0x000fc600078fe8ff */
[----:B------:R-:W-:Y:S01]  /*01f0*/  IMAD R0, R6, 0x4, R11 ;  /* 0x0000000406007824 */ /* 0x000fe200078e020b */
[----:B------:R-:W-:-:S05]  /*0200*/  LEA R9, R9, 0xf, 0x4 ;  /* 0x0000000f09097811 */ /* 0x000fca00078e20ff */
[----:B------:R-:W-:-:S04]  /*0210*/  IMAD.IADD R9, R9, 0x1, -R0 ;  /* 0x0000000109097824 */ /* 0x000fc800078e0a00 */
[----:B-1----:R-:W-:Y:S01]  /*0220*/  IMAD.WIDE R2, R9, 0x4, R2 ;  /* 0x0000000409027825 */ /* 0x002fe200078e0202 */
[----:B------:R-:W-:Y:S06]  /*0230*/  @P0 BRA `(.L_x_1) ;  /* 0x0000000000040947 */ /* 0x000fec0003800000 */
[----:B------:R1:W5:Y:S02]  /*0240*/  LDG.E.EL R7, desc[UR4][R2.64] ;  /* 0x0000000402077981 */ /* 0x000364000c2e1900 */
.L_x_1:
[----:B------:R-:W-:Y:S05]  /*0250*/  BSYNC B0 ;  /* 0x0000000000007941 */ /* 0x000fea0003800000 */
.L_x_0:
[----:B------:R-:W-:Y:S05]  /*0260*/  @P0 EXIT ;  /* 0x000000000000094d */ /* 0x000fea0003800000 */
[----:B-----5:R-:W-:Y:S01]  /*0270*/  STG.E desc[UR4][R4.64], R7 ;  /* 0x0000000704007986 */ /* 0x020fe2000c101904 */
[----:B------:R-:W-:Y:S05]  /*0280*/  EXIT ;  /* 0x000000000000794d */ /* 0x000fea0003800000 */
.L_x_2:
[----:B------:R-:W-:-:S00]  /*0290*/  BRA `(.L_x_2) ;  /* 0xfffffffc00fc7947 */ /* 0x000fc0000383ffff */
[----:B------:R-:W-:-:S00]  /*02a0*/  NOP ;  /* 0x0000000000007918 */ /* 0x000fc00000000000 */
        /* <DEDUP_REMOVED lines=13> */
.L_x_3:


//--------------------- .nv.constant0.triton_poi_fused_reflection_pad2d_2 --------------------------
	.section	.nv.constant0.triton_poi_fused_reflection_pad2d_2,"a",@progbits
	.sectionflags	@""
	.align	4
.nv.constant0.triton_poi_fused_reflection_pad2d_2:
	.zero		548
